//
// Generated by NVIDIA NVVM Compiler
//
// Compiler Build ID: CL-36424714
// Cuda compilation tools, release 13.0, V13.0.88
// Based on NVVM 20.0.0
//

.version 9.0
.target sm_100
.address_size 64

	// .globl	_Z12MergeSortGPUPiS_ii

.visible .entry _Z12MergeSortGPUPiS_ii(
	.param .u64 .ptr .align 1 _Z12MergeSortGPUPiS_ii_param_0,
	.param .u64 .ptr .align 1 _Z12MergeSortGPUPiS_ii_param_1,
	.param .u32 _Z12MergeSortGPUPiS_ii_param_2,
	.param .u32 _Z12MergeSortGPUPiS_ii_param_3
)
{
	.reg .pred 	%p<23>;
	.reg .b32 	%r<125>;
	.reg .b64 	%rd<39>;

	ld.param.u64 	%rd9, [_Z12MergeSortGPUPiS_ii_param_0];
	ld.param.u64 	%rd10, [_Z12MergeSortGPUPiS_ii_param_1];
	ld.param.u32 	%r61, [_Z12MergeSortGPUPiS_ii_param_2];
	ld.param.u32 	%r60, [_Z12MergeSortGPUPiS_ii_param_3];
	cvta.to.global.u64 	%rd1, %rd9;
	cvta.to.global.u64 	%rd2, %rd10;
	mov.u32 	%r62, %tid.x;
	mov.u32 	%r63, %ntid.x;
	mov.u32 	%r64, %ctaid.x;
	mad.lo.s32 	%r65, %r63, %r64, %r62;
	mul.lo.s32 	%r1, %r60, %r65;
	shr.u32 	%r66, %r60, 31;
	add.s32 	%r67, %r60, %r66;
	shr.s32 	%r2, %r67, 1;
	add.s32 	%r3, %r1, %r2;
	add.s32 	%r4, %r1, %r60;
	max.s32 	%r68, %r1, %r3;
	setp.ge.s32 	%p1, %r68, %r61;
	@%p1 bra 	$L__BB0_23;
	setp.lt.s32 	%p2, %r60, 2;
	mov.u32 	%r100, %r1;
	mov.u32 	%r101, %r3;
	mov.u32 	%r109, %r1;
	@%p2 bra 	$L__BB0_2;
	bra.uni 	$L__BB0_24;
$L__BB0_2:
	setp.ge.s32 	%p8, %r100, %r3;
	@%p8 bra 	$L__BB0_9;
	sub.s32 	%r77, %r3, %r100;
	and.b32  	%r8, %r77, 3;
	setp.eq.s32 	%p9, %r8, 0;
	mov.u32 	%r107, %r100;
	@%p9 bra 	$L__BB0_6;
	neg.s32 	%r103, %r8;
	mov.u32 	%r107, %r100;
$L__BB0_5:
	.pragma "nounroll";
	mul.wide.s32 	%rd17, %r109, 4;
	add.s64 	%rd18, %rd2, %rd17;
	mul.wide.s32 	%rd19, %r107, 4;
	add.s64 	%rd20, %rd1, %rd19;
	add.s32 	%r107, %r107, 1;
	ld.global.u32 	%r78, [%rd20];
	add.s32 	%r109, %r109, 1;
	st.global.u32 	[%rd18], %r78;
	add.s32 	%r103, %r103, 1;
	setp.ne.s32 	%p10, %r103, 0;
	@%p10 bra 	$L__BB0_5;
$L__BB0_6:
	sub.s32 	%r79, %r100, %r3;
	setp.gt.u32 	%p11, %r79, -4;
	@%p11 bra 	$L__BB0_9;
	add.s64 	%rd3, %rd1, 8;
	sub.s32 	%r80, %r107, %r1;
	sub.s32 	%r115, %r80, %r2;
	add.s64 	%rd4, %rd2, 8;
$L__BB0_8:
	mul.wide.s32 	%rd21, %r107, 4;
	add.s64 	%rd22, %rd3, %rd21;
	mul.wide.s32 	%rd23, %r109, 4;
	add.s64 	%rd24, %rd4, %rd23;
	ld.global.u32 	%r81, [%rd22+-8];
	st.global.u32 	[%rd24+-8], %r81;
	ld.global.u32 	%r82, [%rd22+-4];
	st.global.u32 	[%rd24+-4], %r82;
	ld.global.u32 	%r83, [%rd22];
	st.global.u32 	[%rd24], %r83;
	add.s32 	%r107, %r107, 4;
	ld.global.u32 	%r84, [%rd22+4];
	add.s32 	%r109, %r109, 4;
	st.global.u32 	[%rd24+4], %r84;
	add.s32 	%r115, %r115, 4;
	setp.eq.s32 	%p12, %r115, 0;
	@%p12 bra 	$L__BB0_9;
	bra.uni 	$L__BB0_8;
$L__BB0_9:
	setp.ge.s32 	%p13, %r101, %r4;
	@%p13 bra 	$L__BB0_16;
	sub.s32 	%r85, %r4, %r101;
	and.b32  	%r27, %r85, 3;
	setp.eq.s32 	%p14, %r27, 0;
	mov.u32 	%r114, %r101;
	@%p14 bra 	$L__BB0_13;
	neg.s32 	%r110, %r27;
	mov.u32 	%r114, %r101;
$L__BB0_12:
	.pragma "nounroll";
	mul.wide.s32 	%rd25, %r109, 4;
	add.s64 	%rd26, %rd2, %rd25;
	mul.wide.s32 	%rd27, %r114, 4;
	add.s64 	%rd28, %rd1, %rd27;
	add.s32 	%r114, %r114, 1;
	ld.global.u32 	%r86, [%rd28];
	add.s32 	%r109, %r109, 1;
	st.global.u32 	[%rd26], %r86;
	add.s32 	%r110, %r110, 1;
	setp.ne.s32 	%p15, %r110, 0;
	@%p15 bra 	$L__BB0_12;
$L__BB0_13:
	sub.s32 	%r87, %r101, %r4;
	setp.gt.u32 	%p16, %r87, -4;
	@%p16 bra 	$L__BB0_16;
	add.s64 	%rd5, %rd1, 8;
	sub.s32 	%r121, %r114, %r4;
	add.s64 	%rd6, %rd2, 8;
$L__BB0_15:
	mul.wide.s32 	%rd29, %r114, 4;
	add.s64 	%rd30, %rd5, %rd29;
	mul.wide.s32 	%rd31, %r109, 4;
	add.s64 	%rd32, %rd6, %rd31;
	ld.global.u32 	%r88, [%rd30+-8];
	st.global.u32 	[%rd32+-8], %r88;
	ld.global.u32 	%r89, [%rd30+-4];
	st.global.u32 	[%rd32+-4], %r89;
	ld.global.u32 	%r90, [%rd30];
	st.global.u32 	[%rd32], %r90;
	add.s32 	%r114, %r114, 4;
	ld.global.u32 	%r91, [%rd30+4];
	add.s32 	%r109, %r109, 4;
	st.global.u32 	[%rd32+4], %r91;
	add.s32 	%r121, %r121, 4;
	setp.eq.s32 	%p17, %r121, 0;
	@%p17 bra 	$L__BB0_16;
	bra.uni 	$L__BB0_15;
$L__BB0_16:
	setp.lt.s32 	%p18, %r60, 1;
	@%p18 bra 	$L__BB0_23;
	add.s32 	%r92, %r1, 1;
	max.s32 	%r44, %r4, %r92;
	sub.s32 	%r93, %r44, %r1;
	and.b32  	%r45, %r93, 3;
	setp.eq.s32 	%p19, %r45, 0;
	mov.u32 	%r120, %r1;
	@%p19 bra 	$L__BB0_20;
	neg.s32 	%r118, %r45;
	mov.u32 	%r120, %r1;
$L__BB0_19:
	.pragma "nounroll";
	mul.wide.s32 	%rd33, %r120, 4;
	add.s64 	%rd34, %rd1, %rd33;
	add.s64 	%rd35, %rd2, %rd33;
	ld.global.u32 	%r94, [%rd35];
	st.global.u32 	[%rd34], %r94;
	add.s32 	%r120, %r120, 1;
	add.s32 	%r118, %r118, 1;
	setp.ne.s32 	%p20, %r118, 0;
	@%p20 bra 	$L__BB0_19;
$L__BB0_20:
	sub.s32 	%r95, %r1, %r44;
	setp.gt.u32 	%p21, %r95, -4;
	@%p21 bra 	$L__BB0_23;
	add.s64 	%rd7, %rd2, 8;
	add.s64 	%rd8, %rd1, 8;
$L__BB0_22:
	mul.wide.s32 	%rd36, %r120, 4;
	add.s64 	%rd37, %rd7, %rd36;
	add.s64 	%rd38, %rd8, %rd36;
	ld.global.u32 	%r96, [%rd37+-8];
	st.global.u32 	[%rd38+-8], %r96;
	ld.global.u32 	%r97, [%rd37+-4];
	st.global.u32 	[%rd38+-4], %r97;
	ld.global.u32 	%r98, [%rd37];
	st.global.u32 	[%rd38], %r98;
	ld.global.u32 	%r99, [%rd37+4];
	st.global.u32 	[%rd38+4], %r99;
	add.s32 	%r120, %r120, 4;
	setp.lt.s32 	%p22, %r120, %r4;
	@%p22 bra 	$L__BB0_22;
$L__BB0_23:
	ret;
$L__BB0_24:
	mul.wide.s32 	%rd11, %r100, 4;
	add.s64 	%rd12, %rd1, %rd11;
	ld.global.u32 	%r69, [%rd12];
	mul.wide.s32 	%rd13, %r101, 4;
	add.s64 	%rd14, %rd1, %rd13;
	ld.global.u32 	%r71, [%rd14];
	setp.gt.s32 	%p3, %r69, %r71;
	setp.le.s32 	%p4, %r69, %r71;
	selp.u32 	%r73, 1, 0, %p4;
	add.s32 	%r100, %r100, %r73;
	selp.u32 	%r74, 1, 0, %p3;
	add.s32 	%r101, %r101, %r74;
	min.s32 	%r75, %r69, %r71;
	mul.wide.s32 	%rd15, %r109, 4;
	add.s64 	%rd16, %rd2, %rd15;
	st.global.u32 	[%rd16], %r75;
	add.s32 	%r109, %r109, 1;
	setp.lt.s32 	%p5, %r100, %r3;
	setp.lt.s32 	%p6, %r101, %r4;
	and.pred  	%p7, %p5, %p6;
	@%p7 bra 	$L__BB0_24;
	bra.uni 	$L__BB0_2;

}


// ===== COMPILED SASS (sm_100) =====

	.target	sm_100

	.elftype	@"ET_EXEC"


//--------------------- .note.nv.tkinfo           --------------------------
	.section	.note.nv.tkinfo,"",@"SHT_NOTE"
	.sectionflags	@"SHF_NOTE_NV_TKINFO"
	.tkinfo
        /*0018*/ 	.word	0x00000002
        /*0030*/ 	.string	""
        /*0030*/ 	.string	"ptxas"
        /*0030*/ 	.string	"Cuda compilation tools, release 13.0, V13.0.88"
        /*0030*/ 	.string	"Build cuda_13.0.r13.0/compiler.36424714_0"
        /*0030*/ 	.string	"-arch sm_100 -m 64 "



//--------------------- .note.nv.cuinfo           --------------------------
	.section	.note.nv.cuinfo,"",@"SHT_NOTE"
	.sectionflags	@"SHF_NOTE_NV_CUINFO"
        /*0018*/ 	.short	0x0002
        /*001a*/ 	.short	0x0064
        /*001c*/ 	.short	0x0082
	.zero		2


//--------------------- .nv.info                  --------------------------
	.section	.nv.info,"",@"SHT_CUDA_INFO"
	.align	4


	//----- nvinfo : EIATTR_REGCOUNT
	.align		4
        /*0000*/ 	.byte	0x04, 0x2f
        /*0002*/ 	.short	(.L_1 - .L_0)
	.align		4
.L_0:
        /*0004*/ 	.word	index@(_Z12MergeSortGPUPiS_ii)
        /*0008*/ 	.word	0x0000001a


	//----- nvinfo : EIATTR_FRAME_SIZE
	.align		4
.L_1:
        /*000c*/ 	.byte	0x04, 0x11
        /*000e*/ 	.short	(.L_3 - .L_2)
	.align		4
.L_2:
        /*0010*/ 	.word	index@(_Z12MergeSortGPUPiS_ii)
        /*0014*/ 	.word	0x00000000


	//----- nvinfo : EIATTR_MIN_STACK_SIZE
	.align		4
.L_3:
        /*0018*/ 	.byte	0x04, 0x12
        /*001a*/ 	.short	(.L_5 - .L_4)
	.align		4
.L_4:
        /*001c*/ 	.word	index@(_Z12MergeSortGPUPiS_ii)
        /*0020*/ 	.word	0x00000000
.L_5:


//--------------------- .nv.compat                --------------------------
	.section	.nv.compat,"",@"SHT_CUDA_COMPAT_INFO"
	.align	4
        /*0000*/ 	.byte	0x02, 0x09, 0x00, 0x00, 0x02, 0x02, 0x01, 0x00, 0x02, 0x05, 0x05, 0x00, 0x03, 0x07, 0x01, 0x01
        /*0010*/ 	.byte	0x02, 0x03, 0x00, 0x00, 0x02, 0x06, 0x01, 0x00, 0x04, 0x0b, 0x08, 0x00, 0x09, 0x00, 0x00, 0x00
        /*0020*/ 	.byte	0x00, 0x00, 0x00, 0x00


//--------------------- .nv.info._Z12MergeSortGPUPiS_ii --------------------------
	.section	.nv.info._Z12MergeSortGPUPiS_ii,"",@"SHT_CUDA_INFO"
	.sectionflags	@""
	.align	4


	//----- nvinfo : EIATTR_CUDA_API_VERSION
	.align		4
        /*0000*/ 	.byte	0x04, 0x37
        /*0002*/ 	.short	(.L_7 - .L_6)
.L_6:
        /*0004*/ 	.word	0x00000082


	//----- nvinfo : EIATTR_KPARAM_INFO
	.align		4
.L_7:
        /*0008*/ 	.byte	0x04, 0x17
        /*000a*/ 	.short	(.L_9 - .L_8)
.L_8:
        /*000c*/ 	.word	0x00000000
        /*0010*/ 	.short	0x0003
        /*0012*/ 	.short	0x0014
        /*0014*/ 	.byte	0x00, 0xf0, 0x11, 0x00


	//----- nvinfo : EIATTR_KPARAM_INFO
	.align		4
.L_9:
        /*0018*/ 	.byte	0x04, 0x17
        /*001a*/ 	.short	(.L_11 - .L_10)
.L_10:
        /*001c*/ 	.word	0x00000000
        /*0020*/ 	.short	0x0002
        /*0022*/ 	.short	0x0010
        /*0024*/ 	.byte	0x00, 0xf0, 0x11, 0x00


	//----- nvinfo : EIATTR_KPARAM_INFO
	.align		4
.L_11:
        /*0028*/ 	.byte	0x04, 0x17
        /*002a*/ 	.short	(.L_13 - .L_12)
.L_12:
        /*002c*/ 	.word	0x00000000
        /*0030*/ 	.short	0x0001
        /*0032*/ 	.short	0x0008
        /*0034*/ 	.byte	0x00, 0xf5, 0x21, 0x00


	//----- nvinfo : EIATTR_KPARAM_INFO
	.align		4
.L_13:
        /*0038*/ 	.byte	0x04, 0x17
        /*003a*/ 	.short	(.L_15 - .L_14)
.L_14:
        /*003c*/ 	.word	0x00000000
        /*0040*/ 	.short	0x0000
        /*0042*/ 	.short	0x0000
        /*0044*/ 	.byte	0x00, 0xf5, 0x21, 0x00


	//----- nvinfo : EIATTR_SPARSE_MMA_MASK
	.align		4
.L_15:
        /*0048*/ 	.byte	0x03, 0x50
        /*004a*/ 	.short	0x0000


	//----- nvinfo : EIATTR_MAXREG_COUNT
	.align		4
        /*004c*/ 	.byte	0x03, 0x1b
        /*004e*/ 	.short	0x00ff


	//----- nvinfo : EIATTR_MERCURY_ISA_VERSION
	.align		4
        /*0050*/ 	.byte	0x03, 0x5f
        /*0052*/ 	.short	0x0101


	//----- nvinfo : EIATTR_VRC_CTA_INIT_COUNT
	.align		4
        /*0054*/ 	.byte	0x02, 0x4a
	.zero		1
	.zero		1


	//----- nvinfo : EIATTR_EXIT_INSTR_OFFSETS
	.align		4
        /*0058*/ 	.byte	0x04, 0x1c
        /*005a*/ 	.short	(.L_17 - .L_16)


	//   ....[0]....
.L_16:
        /*005c*/ 	.word	0x000000c0


	//   ....[1]....
        /*0060*/ 	.word	0x000008a0


	//   ....[2]....
        /*0064*/ 	.word	0x000009e0


	//   ....[3]....
        /*0068*/ 	.word	0x00000b50


	//----- nvinfo : EIATTR_CRS_STACK_SIZE
	.align		4
.L_17:
        /*006c*/ 	.byte	0x04, 0x1e
        /*006e*/ 	.short	(.L_19 - .L_18)
.L_18:
        /*0070*/ 	.word	0x00000000


	//----- nvinfo : EIATTR_CBANK_PARAM_SIZE
	.align		4
.L_19:
        /*0074*/ 	.byte	0x03, 0x19
        /*0076*/ 	.short	0x0018


	//----- nvinfo : EIATTR_PARAM_CBANK
	.align		4
        /*0078*/ 	.byte	0x04, 0x0a
        /*007a*/ 	.short	(.L_21 - .L_20)
	.align		4
.L_20:
        /*007c*/ 	.word	index@(.nv.constant0._Z12MergeSortGPUPiS_ii)
        /*0080*/ 	.short	0x0380
        /*0082*/ 	.short	0x0018


	//----- nvinfo : EIATTR_SW_WAR
	.align		4
.L_21:
        /*0084*/ 	.byte	0x04, 0x36
        /*0086*/ 	.short	(.L_23 - .L_22)
.L_22:
        /*0088*/ 	.word	0x00000008
.L_23:


//--------------------- .nv.callgraph             --------------------------
	.section	.nv.callgraph,"",@"SHT_CUDA_CALLGRAPH"
	.align	4
	.sectionentsize	8
	.align		4
        /*0000*/ 	.word	0x00000000
	.align		4
        /*0004*/ 	.word	0xffffffff
	.align		4
        /*0008*/ 	.word	0x00000000
	.align		4
        /*000c*/ 	.word	0xfffffffe
	.align		4
        /*0010*/ 	.word	0x00000000
	.align		4
        /*0014*/ 	.word	0xfffffffd
	.align		4
        /*0018*/ 	.word	0x00000000
	.align		4
        /*001c*/ 	.word	0xfffffffc


//--------------------- .text._Z12MergeSortGPUPiS_ii --------------------------
	.section	.text._Z12MergeSortGPUPiS_ii,"ax",@progbits
	.align	128
        .global         _Z12MergeSortGPUPiS_ii
        .type           _Z12MergeSortGPUPiS_ii,@function
        .size           _Z12MergeSortGPUPiS_ii,(.L_x_19 - _Z12MergeSortGPUPiS_ii)
        .other          _Z12MergeSortGPUPiS_ii,@"STO_CUDA_ENTRY STV_DEFAULT"
_Z12MergeSortGPUPiS_ii:
.text._Z12MergeSortGPUPiS_ii:
[----:B------:R-:W-:Y:S01]  /*0000*/  LDC R1, c[0x0][0x37c] ;  /* 0x0000df00ff017b82 */ /* 0x000fe20000000800 */
[----:B------:R-:W0:Y:S07]  /*0010*/  S2R R0, SR_TID.X ;  /* 0x0000000000007919 */ /* 0x000e2e0000002100 */
[----:B------:R-:W1:Y:S01]  /*0020*/  LDC.64 R2, c[0x0][0x390] ;  /* 0x0000e400ff027b82 */ /* 0x000e620000000a00 */
[----:B------:R-:W0:Y:S01]  /*0030*/  LDCU UR4, c[0x0][0x360] ;  /* 0x00006c00ff0477ac */ /* 0x000e220008000800 */
[----:B------:R-:W0:Y:S01]  /*0040*/  S2R R5, SR_CTAID.X ;  /* 0x0000000000057919 */ /* 0x000e220000002500 */
[----:B-1----:R-:W-:-:S04]  /*0050*/  LEA.HI R7, R3, R3, RZ, 0x1 ;  /* 0x0000000303077211 */ /* 0x002fc800078f08ff */
[----:B------:R-:W-:Y:S01]  /*0060*/  SHF.R.S32.HI R7, RZ, 0x1, R7 ;  /* 0x00000001ff077819 */ /* 0x000fe20000011407 */
[----:B0-----:R-:W-:-:S04]  /*0070*/  IMAD R0, R5, UR4, R0 ;  /* 0x0000000405007c24 */ /* 0x001fc8000f8e0200 */
[----:B------:R-:W-:-:S04]  /*0080*/  IMAD R0, R0, R3, RZ ;  /* 0x0000000300007224 */ /* 0x000fc800078e02ff */
[----:B------:R-:W-:-:S05]  /*0090*/  IMAD.IADD R6, R0, 0x1, R7 ;  /* 0x0000000100067824 */ /* 0x000fca00078e0207 */
[----:B------:R-:W-:-:S04]  /*00a0*/  VIMNMX R5, PT, PT, R0, R6, !PT ;  /* 0x0000000600057248 */ /* 0x000fc80007fe0100 */
[----:B------:R-:W-:-:S13]  /*00b0*/  ISETP.GE.AND P0, PT, R5, R2, PT ;  /* 0x000000020500720c */ /* 0x000fda0003f06270 */
[----:B------:R-:W-:Y:S05]  /*00c0*/  @P0 EXIT ;  /* 0x000000000000094d */ /* 0x000fea0003800000 */
[----:B------:R-:W0:Y:S01]  /*00d0*/  LDC.64 R8, c[0x0][0x380] ;  /* 0x0000e000ff087b82 */ /* 0x000e220000000a00 */
[----:B------:R-:W-:Y:S01]  /*00e0*/  ISETP.GE.AND P0, PT, R3, 0x2, PT ;  /* 0x000000020300780c */ /* 0x000fe20003f06270 */
[----:B------:R-:W1:Y:S01]  /*00f0*/  LDCU.64 UR6, c[0x0][0x358] ;  /* 0x00006b00ff0677ac */ /* 0x000e620008000a00 */
[----:B------:R-:W-:Y:S01]  /*0100*/  IMAD.IADD R5, R0, 0x1, R3 ;  /* 0x0000000100057824 */ /* 0x000fe200078e0203 */
[----:B------:R-:W-:Y:S01]  /*0110*/  MOV R13, R0 ;  /* 0x00000000000d7202 */ /* 0x000fe20000000f00 */
[----:B------:R-:W-:Y:S02]  /*0120*/  IMAD.MOV.U32 R4, RZ, RZ, R6 ;  /* 0x000000ffff047224 */ /* 0x000fe400078e0006 */
[----:B------:R-:W-:Y:S01]  /*0130*/  IMAD.MOV.U32 R2, RZ, RZ, R0 ;  /* 0x000000ffff027224 */ /* 0x000fe200078e0000 */
[----:B------:R-:W2:Y:S06]  /*0140*/  LDC.64 R10, c[0x0][0x388] ;  /* 0x0000e200ff0a7b82 */ /* 0x000eac0000000a00 */
[----:B------:R-:W-:Y:S05]  /*0150*/  @!P0 BRA `(.L_x_0) ;  /* 0x0000000000548947 */ /* 0x000fea0003800000 */
[----:B------:R-:W-:Y:S01]  /*0160*/  BSSY.RECONVERGENT B0, `(.L_x_0) ;  /* 0x0000014000007945 */ /* 0x000fe20003800200 */
.L_x_1:
[----:B0-----:R-:W-:-:S04]  /*0170*/  IMAD.WIDE R14, R13, 0x4, R8 ;  /* 0x000000040d0e7825 */ /* 0x001fc800078e0208 */
[----:B------:R-:W-:Y:S02]  /*0180*/  IMAD.WIDE R16, R4, 0x4, R8 ;  /* 0x0000000404107825 */ /* 0x000fe400078e0208 */
[----:B-1----:R-:W3:Y:S04]  /*0190*/  LDG.E R14, desc[UR6][R14.64] ;  /* 0x000000060e0e7981 */ /* 0x002ee8000c1e1900 */
[----:B------:R-:W3:Y:S01]  /*01a0*/  LDG.E R17, desc[UR6][R16.64] ;  /* 0x0000000610117981 */ /* 0x000ee2000c1e1900 */
[----:B--2---:R-:W-:Y:S01]  /*01b0*/  IMAD.WIDE R18, R2, 0x4, R10 ;  /* 0x0000000402127825 */ /* 0x004fe200078e020a */
[----:B------:R-:W-:-:S03]  /*01c0*/  IADD3 R21, PT, PT, R13, 0x1, RZ ;  /* 0x000000010d157810 */ /* 0x000fc60007ffe0ff */
[----:B------:R-:W-:Y:S02]  /*01d0*/  VIADD R12, R4, 0x1 ;  /* 0x00000001040c7836 */ /* 0x000fe40000000000 */
[----:B------:R-:W-:Y:S01]  /*01e0*/  VIADD R2, R2, 0x1 ;  /* 0x0000000102027836 */ /* 0x000fe20000000000 */
[CC--:B---3--:R-:W-:Y:S02]  /*01f0*/  ISETP.GT.AND P1, PT, R14.reuse, R17.reuse, PT ;  /* 0x000000110e00720c */ /* 0x0c8fe40003f24270 */
[CC--:B------:R-:W-:Y:S02]  /*0200*/  ISETP.GT.AND P0, PT, R14.reuse, R17.reuse, PT ;  /* 0x000000110e00720c */ /* 0x0c0fe40003f04270 */
[----:B------:R-:W-:-:S05]  /*0210*/  VIMNMX R23, PT, PT, R14, R17, PT ;  /* 0x000000110e177248 */ /* 0x000fca0003fe0100 */
[----:B------:R3:W-:Y:S04]  /*0220*/  STG.E desc[UR6][R18.64], R23 ;  /* 0x0000001712007986 */ /* 0x0007e8000c101906 */
[----:B------:R-:W-:Y:S02]  /*0230*/  @P1 IMAD.MOV R21, RZ, RZ, R13 ;  /* 0x000000ffff151224 */ /* 0x000fe400078e020d */
[----:B------:R-:W-:Y:S02]  /*0240*/  @!P0 IADD3 R12, PT, PT, R4, RZ, RZ ;  /* 0x000000ff040c8210 */ /* 0x000fe40007ffe0ff */
[----:B------:R-:W-:Y:S01]  /*0250*/  IMAD.MOV.U32 R13, RZ, RZ, R21 ;  /* 0x000000ffff0d7224 */ /* 0x000fe200078e0015 */
[----:B------:R-:W-:Y:S02]  /*0260*/  ISETP.LT.AND P1, PT, R21, R6, PT ;  /* 0x000000061500720c */ /* 0x000fe40003f21270 */
[----:B------:R-:W-:-:S02]  /*0270*/  ISETP.GE.AND P0, PT, R12, R5, PT ;  /* 0x000000050c00720c */ /* 0x000fc40003f06270 */
[----:B------:R-:W-:-:S11]  /*0280*/  MOV R4, R12 ;  /* 0x0000000c00047202 */ /* 0x000fd60000000f00 */
[----:B---3--:R-:W-:Y:S05]  /*0290*/  @!P0 BRA P1, `(.L_x_1) ;  /* 0xfffffffc00b48947 */ /* 0x008fea000083ffff */
[----:B------:R-:W-:Y:S05]  /*02a0*/  BSYNC.RECONVERGENT B0 ;  /* 0x0000000000007941 */ /* 0x000fea0003800200 */
.L_x_0:
[----:B------:R-:W-:Y:S01]  /*02b0*/  ISETP.GE.AND P0, PT, R13, R6, PT ;  /* 0x000000060d00720c */ /* 0x000fe20003f06270 */
[----:B------:R-:W-:-:S12]  /*02c0*/  BSSY.RECONVERGENT B0, `(.L_x_2) ;  /* 0x000002e000007945 */ /* 0x000fd80003800200 */
[----:B------:R-:W-:Y:S05]  /*02d0*/  @P0 BRA `(.L_x_3) ;  /* 0x0000000000b00947 */ /* 0x000fea0003800000 */
[----:B0-----:R-:W-:Y:S01]  /*02e0*/  IMAD.IADD R8, R6, 0x1, -R13 ;  /* 0x0000000106087824 */ /* 0x001fe200078e0a0d */
[----:B------:R-:W-:Y:S01]  /*02f0*/  BSSY.RECONVERGENT B1, `(.L_x_4) ;  /* 0x0000013000017945 */ /* 0x000fe20003800200 */
[----:B------:R-:W-:Y:S01]  /*0300*/  IMAD.IADD R9, R13, 0x1, -R6 ;  /* 0x000000010d097824 */ /* 0x000fe200078e0a06 */
[----:B--2---:R-:W-:Y:S02]  /*0310*/  MOV R11, R13 ;  /* 0x0000000d000b7202 */ /* 0x004fe40000000f00 */
[----:B------:R-:W-:Y:S02]  /*0320*/  LOP3.LUT P1, R6, R8, 0x3, RZ, 0xc0, !PT ;  /* 0x0000000308067812 */ /* 0x000fe4000782c0ff */
[----:B------:R-:W-:-:S11]  /*0330*/  ISETP.GT.U32.AND P0, PT, R9, -0x4, PT ;  /* 0xfffffffc0900780c */ /* 0x000fd60003f04070 */
[----:B------:R-:W-:Y:S05]  /*0340*/  @!P1 BRA `(.L_x_5) ;  /* 0x0000000000349947 */ /* 0x000fea0003800000 */
[----:B------:R-:W0:Y:S01]  /*0350*/  LDC.64 R8, c[0x0][0x380] ;  /* 0x0000e000ff087b82 */ /* 0x000e220000000a00 */
[----:B------:R-:W-:Y:S02]  /*0360*/  IMAD.MOV R6, RZ, RZ, -R6 ;  /* 0x000000ffff067224 */ /* 0x000fe400078e0a06 */
[----:B------:R-:W-:-:S05]  /*0370*/  IMAD.MOV.U32 R11, RZ, RZ, R13 ;  /* 0x000000ffff0b7224 */ /* 0x000fca00078e000d */
[----:B------:R-:W2:Y:S02]  /*0380*/  LDC.64 R14, c[0x0][0x388] ;  /* 0x0000e200ff0e7b82 */ /* 0x000ea40000000a00 */
.L_x_6:
[----:B0--3--:R-:W-:-:S06]  /*0390*/  IMAD.WIDE R12, R11, 0x4, R8 ;  /* 0x000000040b0c7825 */ /* 0x009fcc00078e0208 */
[----:B-1----:R-:W3:Y:S01]  /*03a0*/  LDG.E R13, desc[UR6][R12.64] ;  /* 0x000000060c0d7981 */ /* 0x002ee2000c1e1900 */
[----:B--2---:R-:W-:Y:S01]  /*03b0*/  IMAD.WIDE R16, R2, 0x4, R14 ;  /* 0x0000000402107825 */ /* 0x004fe200078e020e */
[----:B------:R-:W-:-:S03]  /*03c0*/  IADD3 R6, PT, PT, R6, 0x1, RZ ;  /* 0x0000000106067810 */ /* 0x000fc60007ffe0ff */
[----:B------:R-:W-:Y:S01]  /*03d0*/  VIADD R11, R11, 0x1 ;  /* 0x000000010b0b7836 */ /* 0x000fe20000000000 */
[----:B------:R-:W-:Y:S01]  /*03e0*/  ISETP.NE.AND P1, PT, R6, RZ, PT ;  /* 0x000000ff0600720c */ /* 0x000fe20003f25270 */
[----:B------:R-:W-:Y:S01]  /*03f0*/  VIADD R2, R2, 0x1 ;  /* 0x0000000102027836 */ /* 0x000fe20000000000 */
[----:B---3--:R3:W-:Y:S11]  /*0400*/  STG.E desc[UR6][R16.64], R13 ;  /* 0x0000000d10007986 */ /* 0x0087f6000c101906 */
[----:B------:R-:W-:Y:S05]  /*0410*/  @P1 BRA `(.L_x_6) ;  /* 0xfffffffc00dc1947 */ /* 0x000fea000383ffff */
.L_x_5:
[----:B-1----:R-:W-:Y:S05]  /*0420*/  BSYNC.RECONVERGENT B1 ;  /* 0x0000000000017941 */ /* 0x002fea0003800200 */
.L_x_4:
[----:B------:R-:W-:Y:S05]  /*0430*/  @P0 BRA `(.L_x_3) ;  /* 0x0000000000580947 */ /* 0x000fea0003800000 */
[----:B------:R-:W0:Y:S01]  /*0440*/  LDC.64 R8, c[0x0][0x380] ;  /* 0x0000e000ff087b82 */ /* 0x000e220000000a00 */
[----:B------:R-:W-:-:S07]  /*0450*/  IADD3 R10, PT, PT, -R7, R11, -R0 ;  /* 0x0000000b070a7210 */ /* 0x000fce0007ffe900 */
[----:B---3--:R-:W1:Y:S01]  /*0460*/  LDC.64 R12, c[0x0][0x388] ;  /* 0x0000e200ff0c7b82 */ /* 0x008e620000000a00 */
[----:B0-----:R-:W-:-:S04]  /*0470*/  IADD3 R6, P0, PT, R8, 0x8, RZ ;  /* 0x0000000808067810 */ /* 0x001fc80007f1e0ff */
[----:B------:R-:W-:Y:S02]  /*0480*/  IADD3.X R7, PT, PT, RZ, R9, RZ, P0, !PT ;  /* 0x00000009ff077210 */ /* 0x000fe400007fe4ff */
[----:B-1----:R-:W-:-:S05]  /*0490*/  IADD3 R8, P1, PT, R12, 0x8, RZ ;  /* 0x000000080c087810 */ /* 0x002fca0007f3e0ff */
[----:B------:R-:W-:-:S08]  /*04a0*/  IMAD.X R9, RZ, RZ, R13, P1 ;  /* 0x000000ffff097224 */ /* 0x000fd000008e060d */
.L_x_7:
[----:B------:R-:W-:-:S05]  /*04b0*/  IMAD.WIDE R14, R11, 0x4, R6 ;  /* 0x000000040b0e7825 */ /* 0x000fca00078e0206 */
[----:B----4-:R-:W2:Y:S01]  /*04c0*/  LDG.E R17, desc[UR6][R14.64+-0x8] ;  /* 0xfffff8060e117981 */ /* 0x010ea2000c1e1900 */
[----:B------:R-:W-:-:S05]  /*04d0*/  IMAD.WIDE R12, R2, 0x4, R8 ;  /* 0x00000004020c7825 */ /* 0x000fca00078e0208 */
[----:B--2---:R4:W-:Y:S04]  /*04e0*/  STG.E desc[UR6][R12.64+-0x8], R17 ;  /* 0xfffff8110c007986 */ /* 0x0049e8000c101906 */
[----:B------:R-:W2:Y:S04]  /*04f0*/  LDG.E R19, desc[UR6][R14.64+-0x4] ;  /* 0xfffffc060e137981 */ /* 0x000ea8000c1e1900 */
[----:B--2---:R4:W-:Y:S04]  /*0500*/  STG.E desc[UR6][R12.64+-0x4], R19 ;  /* 0xfffffc130c007986 */ /* 0x0049e8000c101906 */
[----:B------:R-:W2:Y:S04]  /*0510*/  LDG.E R21, desc[UR6][R14.64] ;  /* 0x000000060e157981 */ /* 0x000ea8000c1e1900 */
[----:B--2---:R4:W-:Y:S04]  /*0520*/  STG.E desc[UR6][R12.64], R21 ;  /* 0x000000150c007986 */ /* 0x0049e8000c101906 */
[----:B------:R-:W2:Y:S01]  /*0530*/  LDG.E R23, desc[UR6][R14.64+0x4] ;  /* 0x000004060e177981 */ /* 0x000ea2000c1e1900 */
[----:B------:R-:W-:Y:S01]  /*0540*/  VIADD R10, R10, 0x4 ;  /* 0x000000040a0a7836 */ /* 0x000fe20000000000 */
[----:B------:R-:W-:Y:S01]  /*0550*/  IADD3 R11, PT, PT, R11, 0x4, RZ ;  /* 0x000000040b0b7810 */ /* 0x000fe20007ffe0ff */
[----:B------:R-:W-:-:S03]  /*0560*/  VIADD R2, R2, 0x4 ;  /* 0x0000000402027836 */ /* 0x000fc60000000000 */
[----:B------:R-:W-:Y:S01]  /*0570*/  ISETP.NE.AND P0, PT, R10, RZ, PT ;  /* 0x000000ff0a00720c */ /* 0x000fe20003f05270 */
[----:B--2---:R4:W-:-:S12]  /*0580*/  STG.E desc[UR6][R12.64+0x4], R23 ;  /* 0x000004170c007986 */ /* 0x0049d8000c101906 */
[----:B------:R-:W-:Y:S05]  /*0590*/  @P0 BRA `(.L_x_7) ;  /* 0xfffffffc00c40947 */ /* 0x000fea000383ffff */
.L_x_3:
[----:B-1----:R-:W-:Y:S05]  /*05a0*/  BSYNC.RECONVERGENT B0 ;  /* 0x0000000000007941 */ /* 0x002fea0003800200 */
.L_x_2:
[----:B------:R-:W-:Y:S01]  /*05b0*/  ISETP.GE.AND P0, PT, R4, R5, PT ;  /* 0x000000050400720c */ /* 0x000fe20003f06270 */
[----:B------:R-:W-:-:S12]  /*05c0*/  BSSY.RECONVERGENT B0, `(.L_x_8) ;  /* 0x000002c000007945 */ /* 0x000fd80003800200 */
[----:B------:R-:W-:Y:S05]  /*05d0*/  @P0 BRA `(.L_x_9) ;  /* 0x0000000000a80947 */ /* 0x000fea0003800000 */
[C---:B------:R-:W-:Y:S01]  /*05e0*/  IMAD.IADD R6, R5.reuse, 0x1, -R4 ;  /* 0x0000000105067824 */ /* 0x040fe200078e0a04 */
[----:B------:R-:W-:Y:S01]  /*05f0*/  IADD3 R7, PT, PT, -R5, R4, RZ ;  /* 0x0000000405077210 */ /* 0x000fe20007ffe1ff */
[----:B------:R-:W-:Y:S03]  /*0600*/  BSSY.RECONVERGENT B1, `(.L_x_10) ;  /* 0x0000010000017945 */ /* 0x000fe60003800200 */
[----:B------:R-:W-:Y:S02]  /*0610*/  LOP3.LUT P1, R6, R6, 0x3, RZ, 0xc0, !PT ;  /* 0x0000000306067812 */ /* 0x000fe4000782c0ff */
[----:B------:R-:W-:-:S11]  /*0620*/  ISETP.GT.U32.AND P0, PT, R7, -0x4, PT ;  /* 0xfffffffc0700780c */ /* 0x000fd60003f04070 */
[----:B------:R-:W-:Y:S05]  /*0630*/  @!P1 BRA `(.L_x_11) ;  /* 0x0000000000309947 */ /* 0x000fea0003800000 */
[----:B---34-:R-:W1:Y:S01]  /*0640*/  LDC.64 R12, c[0x0][0x380] ;  /* 0x0000e000ff0c7b82 */ /* 0x018e620000000a00 */
[----:B------:R-:W-:-:S07]  /*0650*/  IMAD.MOV R14, RZ, RZ, -R6 ;  /* 0x000000ffff0e7224 */ /* 0x000fce00078e0a06 */
[----:B0-----:R-:W0:Y:S02]  /*0660*/  LDC.64 R8, c[0x0][0x388] ;  /* 0x0000e200ff087b82 */ /* 0x001e240000000a00 */
.L_x_12:
[----:B01----:R-:W-:-:S06]  /*0670*/  IMAD.WIDE R6, R4, 0x4, R12 ;  /* 0x0000000404067825 */ /* 0x003fcc00078e020c */
[----:B------:R-:W3:Y:S01]  /*0680*/  LDG.E R7, desc[UR6][R6.64] ;  /* 0x0000000606077981 */ /* 0x000ee2000c1e1900 */
[----:B0-2---:R-:W-:Y:S01]  /*0690*/  IMAD.WIDE R10, R2, 0x4, R8 ;  /* 0x00000004020a7825 */ /* 0x005fe200078e0208 */
[----:B------:R-:W-:-:S03]  /*06a0*/  IADD3 R4, PT, PT, R4, 0x1, RZ ;  /* 0x0000000104047810 */ /* 0x000fc60007ffe0ff */
[----:B------:R-:W-:Y:S02]  /*06b0*/  VIADD R14, R14, 0x1 ;  /* 0x000000010e0e7836 */ /* 0x000fe40000000000 */
[----:B------:R-:W-:-:S03]  /*06c0*/  VIADD R2, R2, 0x1 ;  /* 0x0000000102027836 */ /* 0x000fc60000000000 */
[----:B------:R-:W-:Y:S01]  /*06d0*/  ISETP.NE.AND P1, PT, R14, RZ, PT ;  /* 0x000000ff0e00720c */ /* 0x000fe20003f25270 */
[----:B---3--:R0:W-:-:S12]  /*06e0*/  STG.E desc[UR6][R10.64], R7 ;  /* 0x000000070a007986 */ /* 0x0081d8000c101906 */
[----:B------:R-:W-:Y:S05]  /*06f0*/  @P1 BRA `(.L_x_12) ;  /* 0xfffffffc00dc1947 */ /* 0x000fea000383ffff */
.L_x_11:
[----:B------:R-:W-:Y:S05]  /*0700*/  BSYNC.RECONVERGENT B1 ;  /* 0x0000000000017941 */ /* 0x000fea0003800200 */
.L_x_10:
[----:B------:R-:W-:Y:S05]  /*0710*/  @P0 BRA `(.L_x_9) ;  /* 0x0000000000580947 */ /* 0x000fea0003800000 */
[----:B0-----:R-:W0:Y:S01]  /*0720*/  LDC.64 R6, c[0x0][0x388] ;  /* 0x0000e200ff067b82 */ /* 0x001e220000000a00 */
[----:B------:R-:W-:-:S07]  /*0730*/  IMAD.IADD R14, R4, 0x1, -R5 ;  /* 0x00000001040e7824 */ /* 0x000fce00078e0a05 */
[----:B------:R-:W1:Y:S01]  /*0740*/  LDC.64 R8, c[0x0][0x380] ;  /* 0x0000e000ff087b82 */ /* 0x000e620000000a00 */
[----:B0-----:R-:W-:-:S05]  /*0750*/  IADD3 R6, P1, PT, R6, 0x8, RZ ;  /* 0x0000000806067810 */ /* 0x001fca0007f3e0ff */
[----:B------:R-:W-:Y:S01]  /*0760*/  IMAD.X R7, RZ, RZ, R7, P1 ;  /* 0x000000ffff077224 */ /* 0x000fe200008e0607 */
[----:B-1----:R-:W-:-:S04]  /*0770*/  IADD3 R8, P0, PT, R8, 0x8, RZ ;  /* 0x0000000808087810 */ /* 0x002fc80007f1e0ff */
[----:B------:R-:W-:-:S09]  /*0780*/  IADD3.X R9, PT, PT, RZ, R9, RZ, P0, !PT ;  /* 0x00000009ff097210 */ /* 0x000fd200007fe4ff */
.L_x_13:
[----:B--2---:R-:W-:-:S05]  /*0790*/  IMAD.WIDE R10, R4, 0x4, R8 ;  /* 0x00000004040a7825 */ /* 0x004fca00078e0208 */
[----:B-1----:R-:W2:Y:S01]  /*07a0*/  LDG.E R15, desc[UR6][R10.64+-0x8] ;  /* 0xfffff8060a0f7981 */ /* 0x002ea2000c1e1900 */
[----:B---34-:R-:W-:-:S05]  /*07b0*/  IMAD.WIDE R12, R2, 0x4, R6 ;  /* 0x00000004020c7825 */ /* 0x018fca00078e0206 */
[----:B--2---:R1:W-:Y:S04]  /*07c0*/  STG.E desc[UR6][R12.64+-0x8], R15 ;  /* 0xfffff80f0c007986 */ /* 0x0043e8000c101906 */
[----:B------:R-:W2:Y:S04]  /*07d0*/  LDG.E R17, desc[UR6][R10.64+-0x4] ;  /* 0xfffffc060a117981 */ /* 0x000ea8000c1e1900 */
[----:B--2---:R1:W-:Y:S04]  /*07e0*/  STG.E desc[UR6][R12.64+-0x4], R17 ;  /* 0xfffffc110c007986 */ /* 0x0043e8000c101906 */
[----:B------:R-:W2:Y:S04]  /*07f0*/  LDG.E R19, desc[UR6][R10.64] ;  /* 0x000000060a137981 */ /* 0x000ea8000c1e1900 */
[----:B--2---:R1:W-:Y:S04]  /*0800*/  STG.E desc[UR6][R12.64], R19 ;  /* 0x000000130c007986 */ /* 0x0043e8000c101906 */
[----:B------:R-:W2:Y:S01]  /*0810*/  LDG.E R21, desc[UR6][R10.64+0x4] ;  /* 0x000004060a157981 */ /* 0x000ea2000c1e1900 */
[----:B------:R-:W-:Y:S01]  /*0820*/  IADD3 R14, PT, PT, R14, 0x4, RZ ;  /* 0x000000040e0e7810 */ /* 0x000fe20007ffe0ff */
[----:B------:R-:W-:Y:S01]  /*0830*/  VIADD R4, R4, 0x4 ;  /* 0x0000000404047836 */ /* 0x000fe20000000000 */
[----:B------:R-:W-:-:S02]  /*0840*/  IADD3 R2, PT, PT, R2, 0x4, RZ ;  /* 0x0000000402027810 */ /* 0x000fc40007ffe0ff */
[----:B------:R-:W-:Y:S01]  /*0850*/  ISETP.NE.AND P0, PT, R14, RZ, PT ;  /* 0x000000ff0e00720c */ /* 0x000fe20003f05270 */
[----:B--2---:R1:W-:-:S12]  /*0860*/  STG.E desc[UR6][R12.64+0x4], R21 ;  /* 0x000004150c007986 */ /* 0x0043d8000c101906 */
[----:B------:R-:W-:Y:S05]  /*0870*/  @P0 BRA `(.L_x_13) ;  /* 0xfffffffc00c40947 */ /* 0x000fea000383ffff */
.L_x_9:
[----:B------:R-:W-:Y:S05]  /*0880*/  BSYNC.RECONVERGENT B0 ;  /* 0x0000000000007941 */ /* 0x000fea0003800200 */
.L_x_8:
[----:B------:R-:W-:-:S13]  /*0890*/  ISETP.GE.AND P0, PT, R3, 0x1, PT ;  /* 0x000000010300780c */ /* 0x000fda0003f06270 */
[----:B------:R-:W-:Y:S05]  /*08a0*/  @!P0 EXIT ;  /* 0x000000000000894d */ /* 0x000fea0003800000 */
[C---:B------:R-:W-:Y:S01]  /*08b0*/  VIADDMNMX R3, R0.reuse, 0x1, R5, !PT ;  /* 0x0000000100037846 */ /* 0x040fe20007800105 */
[----:B------:R-:W-:Y:S04]  /*08c0*/  BSSY.RECONVERGENT B0, `(.L_x_14) ;  /* 0x0000011000007945 */ /* 0x000fe80003800200 */
[----:B------:R-:W-:Y:S01]  /*08d0*/  IMAD.IADD R2, R3, 0x1, -R0 ;  /* 0x0000000103027824 */ /* 0x000fe200078e0a00 */
[----:B------:R-:W-:-:S04]  /*08e0*/  IADD3 R3, PT, PT, R0, -R3, RZ ;  /* 0x8000000300037210 */ /* 0x000fc80007ffe0ff */
[----:B------:R-:W-:Y:S02]  /*08f0*/  LOP3.LUT P1, R2, R2, 0x3, RZ, 0xc0, !PT ;  /* 0x0000000302027812 */ /* 0x000fe4000782c0ff */
[----:B------:R-:W-:-:S11]  /*0900*/  ISETP.GT.U32.AND P0, PT, R3, -0x4, PT ;  /* 0xfffffffc0300780c */ /* 0x000fd60003f04070 */
[----:B------:R-:W-:Y:S05]  /*0910*/  @!P1 BRA `(.L_x_15) ;  /* 0x00000000002c9947 */ /* 0x000fea0003800000 */
[----:B0-----:R-:W0:Y:S01]  /*0920*/  LDC.64 R8, c[0x0][0x380] ;  /* 0x0000e000ff087b82 */ /* 0x001e220000000a00 */
[----:B------:R-:W-:-:S07]  /*0930*/  IMAD.MOV R4, RZ, RZ, -R2 ;  /* 0x000000ffff047224 */ /* 0x000fce00078e0a02 */
[----:B--2---:R-:W2:Y:S02]  /*0940*/  LDC.64 R10, c[0x0][0x388] ;  /* 0x0000e200ff0a7b82 */ /* 0x004ea40000000a00 */
.L_x_16:
[----:B0-2---:R-:W-:-:S06]  /*0950*/  IMAD.WIDE R6, R0, 0x4, R10 ;  /* 0x0000000400067825 */ /* 0x005fcc00078e020a */
[----:B------:R-:W2:Y:S01]  /*0960*/  LDG.E R7, desc[UR6][R6.64] ;  /* 0x0000000606077981 */ /* 0x000ea2000c1e1900 */
[----:B0-----:R-:W-:Y:S01]  /*0970*/  IMAD.WIDE R2, R0, 0x4, R8 ;  /* 0x0000000400027825 */ /* 0x001fe200078e0208 */
[----:B------:R-:W-:-:S03]  /*0980*/  IADD3 R4, PT, PT, R4, 0x1, RZ ;  /* 0x0000000104047810 */ /* 0x000fc60007ffe0ff */
[----:B------:R-:W-:Y:S01]  /*0990*/  VIADD R0, R0, 0x1 ;  /* 0x0000000100007836 */ /* 0x000fe20000000000 */
[----:B------:R-:W-:Y:S01]  /*09a0*/  ISETP.NE.AND P1, PT, R4, RZ, PT ;  /* 0x000000ff0400720c */ /* 0x000fe20003f25270 */
[----:B--2---:R0:W-:-:S12]  /*09b0*/  STG.E desc[UR6][R2.64], R7 ;  /* 0x0000000702007986 */ /* 0x0041d8000c101906 */
[----:B------:R-:W-:Y:S05]  /*09c0*/  @P1 BRA `(.L_x_16) ;  /* 0xfffffffc00e01947 */ /* 0x000fea000383ffff */
.L_x_15:
[----:B------:R-:W-:Y:S05]  /*09d0*/  BSYNC.RECONVERGENT B0 ;  /* 0x0000000000007941 */ /* 0x000fea0003800200 */
.L_x_14:
[----:B------:R-:W-:Y:S05]  /*09e0*/  @P0 EXIT ;  /* 0x000000000000094d */ /* 0x000fea0003800000 */
[----:B------:R-:W5:Y:S02]  /*09f0*/  LDCU.128 UR8, c[0x0][0x380] ;  /* 0x00007000ff0877ac */ /* 0x000f640008000c00 */
[----:B-----5:R-:W-:Y:S02]  /*0a00*/  UIADD3 UR4, UP0, UPT, UR10, 0x8, URZ ;  /* 0x000000080a047890 */ /* 0x020fe4000ff1e0ff */
[----:B------:R-:W-:Y:S02]  /*0a10*/  UIADD3 UR8, UP1, UPT, UR8, 0x8, URZ ;  /* 0x0000000808087890 */ /* 0x000fe4000ff3e0ff */
[----:B------:R-:W-:Y:S02]  /*0a20*/  UIADD3.X UR5, UPT, UPT, URZ, UR11, URZ, UP0, !UPT ;  /* 0x0000000bff057290 */ /* 0x000fe400087fe4ff */
[----:B------:R-:W-:-:S12]  /*0a30*/  UIADD3.X UR9, UPT, UPT, URZ, UR9, URZ, UP1, !UPT ;  /* 0x00000009ff097290 */ /* 0x000fd80008ffe4ff */
.L_x_17:
[----:B0-----:R-:W-:Y:S01]  /*0a40*/  MOV R2, UR4 ;  /* 0x0000000400027c02 */ /* 0x001fe20008000f00 */
[----:B------:R-:W-:-:S04]  /*0a50*/  IMAD.U32 R3, RZ, RZ, UR5 ;  /* 0x00000005ff037e24 */ /* 0x000fc8000f8e00ff */
[----:B------:R-:W-:-:S05]  /*0a60*/  IMAD.WIDE R2, R0, 0x4, R2 ;  /* 0x0000000400027825 */ /* 0x000fca00078e0202 */
[----:B------:R-:W5:Y:S01]  /*0a70*/  LDG.E R9, desc[UR6][R2.64+-0x8] ;  /* 0xfffff80602097981 */ /* 0x000f62000c1e1900 */
[----:B------:R-:W-:Y:S01]  /*0a80*/  MOV R6, UR8 ;  /* 0x0000000800067c02 */ /* 0x000fe20008000f00 */
[----:B------:R-:W-:-:S04]  /*0a90*/  IMAD.U32 R7, RZ, RZ, UR9 ;  /* 0x00000009ff077e24 */ /* 0x000fc8000f8e00ff */
[----:B------:R-:W-:-:S05]  /*0aa0*/  IMAD.WIDE R6, R0, 0x4, R6 ;  /* 0x0000000400067825 */ /* 0x000fca00078e0206 */
[----:B-----5:R0:W-:Y:S04]  /*0ab0*/  STG.E desc[UR6][R6.64+-0x8], R9 ;  /* 0xfffff80906007986 */ /* 0x0201e8000c101906 */
[----:B--2---:R-:W2:Y:S04]  /*0ac0*/  LDG.E R11, desc[UR6][R2.64+-0x4] ;  /* 0xfffffc06020b7981 */ /* 0x004ea8000c1e1900 */
[----:B--2---:R0:W-:Y:S04]  /*0ad0*/  STG.E desc[UR6][R6.64+-0x4], R11 ;  /* 0xfffffc0b06007986 */ /* 0x0041e8000c101906 */
[----:B-1-34-:R-:W2:Y:S04]  /*0ae0*/  LDG.E R13, desc[UR6][R2.64] ;  /* 0x00000006020d7981 */ /* 0x01aea8000c1e1900 */
[----:B--2---:R0:W-:Y:S04]  /*0af0*/  STG.E desc[UR6][R6.64], R13 ;  /* 0x0000000d06007986 */ /* 0x0041e8000c101906 */
[----:B------:R-:W2:Y:S01]  /*0b00*/  LDG.E R15, desc[UR6][R2.64+0x4] ;  /* 0x00000406020f7981 */ /* 0x000ea2000c1e1900 */
[----:B------:R-:W-:-:S04]  /*0b10*/  IADD3 R0, PT, PT, R0, 0x4, RZ ;  /* 0x0000000400007810 */ /* 0x000fc80007ffe0ff */
[----:B------:R-:W-:Y:S01]  /*0b20*/  ISETP.GE.AND P0, PT, R0, R5, PT ;  /* 0x000000050000720c */ /* 0x000fe20003f06270 */
[----:B--2---:R0:W-:-:S12]  /*0b30*/  STG.E desc[UR6][R6.64+0x4], R15 ;  /* 0x0000040f06007986 */ /* 0x0041d8000c101906 */
[----:B------:R-:W-:Y:S05]  /*0b40*/  @!P0 BRA `(.L_x_17) ;  /* 0xfffffffc00bc8947 */ /* 0x000fea000383ffff */
[----:B------:R-:W-:Y:S05]  /*0b50*/  EXIT ;  /* 0x000000000000794d */ /* 0x000fea0003800000 */
.L_x_18:
[----:B------:R-:W-:-:S00]  /*0b60*/  BRA `(.L_x_18) ;  /* 0xfffffffc00fc7947 */ /* 0x000fc0000383ffff */
[----:B------:R-:W-:-:S00]  /*0b70*/  NOP ;  /* 0x0000000000007918 */ /* 0x000fc00000000000 */
        /* <DEDUP_REMOVED lines=8> */
.L_x_19:


//--------------------- .nv.shared.reserved.0     --------------------------
	.section	.nv.shared.reserved.0,"aw",@nobits
	.weak		__nv_reservedSMEM_offset_0_alias
	.size		__nv_reservedSMEM_offset_0_alias, 0, 64
	.other		__nv_reservedSMEM_offset_0_alias,@"STO_CUDA_RESERVED_SHARED STV_DEFAULT"
__nv_reservedSMEM_offset_0_alias:
	.zero		0
	.zero		64


//--------------------- .nv.constant0._Z12MergeSortGPUPiS_ii --------------------------
	.section	.nv.constant0._Z12MergeSortGPUPiS_ii,"a",@progbits
	.sectionflags	@""
	.align	4
.nv.constant0._Z12MergeSortGPUPiS_ii:
	.zero		920


//--------------------- SYMBOLS --------------------------

	.type		.nv.reservedSmem.offset0,@object
	.size		.nv.reservedSmem.offset0,0x4
